//
// Generated by NVIDIA NVVM Compiler
//
// Compiler Build ID: CL-36424714
// Cuda compilation tools, release 13.0, V13.0.88
// Based on NVVM 20.0.0
//

.version 9.0
.target sm_100
.address_size 64

	// .globl	_Z6VecAddPKfS0_Pf

.visible .entry _Z6VecAddPKfS0_Pf(
	.param .u64 .ptr .align 1 _Z6VecAddPKfS0_Pf_param_0,
	.param .u64 .ptr .align 1 _Z6VecAddPKfS0_Pf_param_1,
	.param .u64 .ptr .align 1 _Z6VecAddPKfS0_Pf_param_2
)
{
	.reg .b32 	%r<5>;
	.reg .b32 	%f<4>;
	.reg .b64 	%rd<11>;

	ld.param.u64 	%rd1, [_Z6VecAddPKfS0_Pf_param_0];
	ld.param.u64 	%rd2, [_Z6VecAddPKfS0_Pf_param_1];
	ld.param.u64 	%rd3, [_Z6VecAddPKfS0_Pf_param_2];
	cvta.to.global.u64 	%rd4, %rd3;
	cvta.to.global.u64 	%rd5, %rd2;
	cvta.to.global.u64 	%rd6, %rd1;
	mov.u32 	%r1, %ctaid.x;
	mov.u32 	%r2, %ntid.x;
	mov.u32 	%r3, %tid.x;
	mad.lo.s32 	%r4, %r1, %r2, %r3;
	mul.wide.u32 	%rd7, %r4, 4;
	add.s64 	%rd8, %rd6, %rd7;
	ld.global.f32 	%f1, [%rd8];
	add.s64 	%rd9, %rd5, %rd7;
	ld.global.f32 	%f2, [%rd9];
	add.f32 	%f3, %f1, %f2;
	add.s64 	%rd10, %rd4, %rd7;
	st.global.f32 	[%rd10], %f3;
	ret;

}


// ===== COMPILED SASS (sm_100) =====

	.target	sm_100

	.elftype	@"ET_EXEC"


//--------------------- .note.nv.tkinfo           --------------------------
	.section	.note.nv.tkinfo,"",@"SHT_NOTE"
	.sectionflags	@"SHF_NOTE_NV_TKINFO"
	.tkinfo
        /*0018*/ 	.word	0x00000002
        /*0030*/ 	.string	""
        /*0030*/ 	.string	"ptxas"
        /*0030*/ 	.string	"Cuda compilation tools, release 13.0, V13.0.88"
        /*0030*/ 	.string	"Build cuda_13.0.r13.0/compiler.36424714_0"
        /*0030*/ 	.string	"-arch sm_100 -m 64 "



//--------------------- .note.nv.cuinfo           --------------------------
	.section	.note.nv.cuinfo,"",@"SHT_NOTE"
	.sectionflags	@"SHF_NOTE_NV_CUINFO"
        /*0018*/ 	.short	0x0002
        /*001a*/ 	.short	0x0064
        /*001c*/ 	.short	0x0082
	.zero		2


//--------------------- .nv.info                  --------------------------
	.section	.nv.info,"",@"SHT_CUDA_INFO"
	.align	4


	//----- nvinfo : EIATTR_REGCOUNT
	.align		4
        /*0000*/ 	.byte	0x04, 0x2f
        /*0002*/ 	.short	(.L_1 - .L_0)
	.align		4
.L_0:
        /*0004*/ 	.word	index@(_Z6VecAddPKfS0_Pf)
        /*0008*/ 	.word	0x0000000c


	//----- nvinfo : EIATTR_FRAME_SIZE
	.align		4
.L_1:
        /*000c*/ 	.byte	0x04, 0x11
        /*000e*/ 	.short	(.L_3 - .L_2)
	.align		4
.L_2:
        /*0010*/ 	.word	index@(_Z6VecAddPKfS0_Pf)
        /*0014*/ 	.word	0x00000000


	//----- nvinfo : EIATTR_MIN_STACK_SIZE
	.align		4
.L_3:
        /*0018*/ 	.byte	0x04, 0x12
        /*001a*/ 	.short	(.L_5 - .L_4)
	.align		4
.L_4:
        /*001c*/ 	.word	index@(_Z6VecAddPKfS0_Pf)
        /*0020*/ 	.word	0x00000000
.L_5:


//--------------------- .nv.compat                --------------------------
	.section	.nv.compat,"",@"SHT_CUDA_COMPAT_INFO"
	.align	4
        /*0000*/ 	.byte	0x02, 0x09, 0x00, 0x00, 0x02, 0x02, 0x01, 0x00, 0x02, 0x05, 0x05, 0x00, 0x03, 0x07, 0x01, 0x01
        /*0010*/ 	.byte	0x02, 0x03, 0x00, 0x00, 0x02, 0x06, 0x01, 0x00, 0x04, 0x0b, 0x08, 0x00, 0x09, 0x00, 0x00, 0x00
        /*0020*/ 	.byte	0x00, 0x00, 0x00, 0x00


//--------------------- .nv.info._Z6VecAddPKfS0_Pf --------------------------
	.section	.nv.info._Z6VecAddPKfS0_Pf,"",@"SHT_CUDA_INFO"
	.sectionflags	@""
	.align	4


	//----- nvinfo : EIATTR_CUDA_API_VERSION
	.align		4
        /*0000*/ 	.byte	0x04, 0x37
        /*0002*/ 	.short	(.L_7 - .L_6)
.L_6:
        /*0004*/ 	.word	0x00000082


	//----- nvinfo : EIATTR_KPARAM_INFO
	.align		4
.L_7:
        /*0008*/ 	.byte	0x04, 0x17
        /*000a*/ 	.short	(.L_9 - .L_8)
.L_8:
        /*000c*/ 	.word	0x00000000
        /*0010*/ 	.short	0x0002
        /*0012*/ 	.short	0x0010
        /*0014*/ 	.byte	0x00, 0xf5, 0x21, 0x00


	//----- nvinfo : EIATTR_KPARAM_INFO
	.align		4
.L_9:
        /*0018*/ 	.byte	0x04, 0x17
        /*001a*/ 	.short	(.L_11 - .L_10)
.L_10:
        /*001c*/ 	.word	0x00000000
        /*0020*/ 	.short	0x0001
        /*0022*/ 	.short	0x0008
        /*0024*/ 	.byte	0x00, 0xf5, 0x21, 0x00


	//----- nvinfo : EIATTR_KPARAM_INFO
	.align		4
.L_11:
        /*0028*/ 	.byte	0x04, 0x17
        /*002a*/ 	.short	(.L_13 - .L_12)
.L_12:
        /*002c*/ 	.word	0x00000000
        /*0030*/ 	.short	0x0000
        /*0032*/ 	.short	0x0000
        /*0034*/ 	.byte	0x00, 0xf5, 0x21, 0x00


	//----- nvinfo : EIATTR_SPARSE_MMA_MASK
	.align		4
.L_13:
        /*0038*/ 	.byte	0x03, 0x50
        /*003a*/ 	.short	0x0000


	//----- nvinfo : EIATTR_MAXREG_COUNT
	.align		4
        /*003c*/ 	.byte	0x03, 0x1b
        /*003e*/ 	.short	0x00ff


	//----- nvinfo : EIATTR_MERCURY_ISA_VERSION
	.align		4
        /*0040*/ 	.byte	0x03, 0x5f
        /*0042*/ 	.short	0x0101


	//----- nvinfo : EIATTR_VRC_CTA_INIT_COUNT
	.align		4
        /*0044*/ 	.byte	0x02, 0x4a
	.zero		1
	.zero		1


	//----- nvinfo : EIATTR_EXIT_INSTR_OFFSETS
	.align		4
        /*0048*/ 	.byte	0x04, 0x1c
        /*004a*/ 	.short	(.L_15 - .L_14)


	//   ....[0]....
.L_14:
        /*004c*/ 	.word	0x00000100


	//----- nvinfo : EIATTR_CBANK_PARAM_SIZE
	.align		4
.L_15:
        /*0050*/ 	.byte	0x03, 0x19
        /*0052*/ 	.short	0x0018


	//----- nvinfo : EIATTR_PARAM_CBANK
	.align		4
        /*0054*/ 	.byte	0x04, 0x0a
        /*0056*/ 	.short	(.L_17 - .L_16)
	.align		4
.L_16:
        /*0058*/ 	.word	index@(.nv.constant0._Z6VecAddPKfS0_Pf)
        /*005c*/ 	.short	0x0380
        /*005e*/ 	.short	0x0018


	//----- nvinfo : EIATTR_SW_WAR
	.align		4
.L_17:
        /*0060*/ 	.byte	0x04, 0x36
        /*0062*/ 	.short	(.L_19 - .L_18)
.L_18:
        /*0064*/ 	.word	0x00000008
.L_19:


//--------------------- .nv.callgraph             --------------------------
	.section	.nv.callgraph,"",@"SHT_CUDA_CALLGRAPH"
	.align	4
	.sectionentsize	8
	.align		4
        /*0000*/ 	.word	0x00000000
	.align		4
        /*0004*/ 	.word	0xffffffff
	.align		4
        /*0008*/ 	.word	0x00000000
	.align		4
        /*000c*/ 	.word	0xfffffffe
	.align		4
        /*0010*/ 	.word	0x00000000
	.align		4
        /*0014*/ 	.word	0xfffffffd
	.align		4
        /*0018*/ 	.word	0x00000000
	.align		4
        /*001c*/ 	.word	0xfffffffc


//--------------------- .text._Z6VecAddPKfS0_Pf   --------------------------
	.section	.text._Z6VecAddPKfS0_Pf,"ax",@progbits
	.align	128
        .global         _Z6VecAddPKfS0_Pf
        .type           _Z6VecAddPKfS0_Pf,@function
        .size           _Z6VecAddPKfS0_Pf,(.L_x_1 - _Z6VecAddPKfS0_Pf)
        .other          _Z6VecAddPKfS0_Pf,@"STO_CUDA_ENTRY STV_DEFAULT"
_Z6VecAddPKfS0_Pf:
.text._Z6VecAddPKfS0_Pf:
[----:B------:R-:W-:Y:S01]  /*0000*/  LDC R1, c[0x0][0x37c] ;  /* 0x0000df00ff017b82 */ /* 0x000fe20000000800 */
[----:B------:R-:W0:Y:S07]  /*0010*/  S2R R0, SR_TID.X ;  /* 0x0000000000007919 */ /* 0x000e2e0000002100 */
[----:B------:R-:W0:Y:S01]  /*0020*/  S2UR UR6, SR_CTAID.X ;  /* 0x00000000000679c3 */ /* 0x000e220000002500 */
[----:B------:R-:W1:Y:S07]  /*0030*/  LDCU.64 UR4, c[0x0][0x358] ;  /* 0x00006b00ff0477ac */ /* 0x000e6e0008000a00 */
[----:B------:R-:W0:Y:S08]  /*0040*/  LDC R9, c[0x0][0x360] ;  /* 0x0000d800ff097b82 */ /* 0x000e300000000800 */
[----:B------:R-:W2:Y:S08]  /*0050*/  LDC.64 R2, c[0x0][0x380] ;  /* 0x0000e000ff027b82 */ /* 0x000eb00000000a00 */
[----:B------:R-:W3:Y:S01]  /*0060*/  LDC.64 R4, c[0x0][0x388] ;  /* 0x0000e200ff047b82 */ /* 0x000ee20000000a00 */
[----:B0-----:R-:W-:-:S07]  /*0070*/  IMAD R9, R9, UR6, R0 ;  /* 0x0000000609097c24 */ /* 0x001fce000f8e0200 */
[----:B------:R-:W0:Y:S01]  /*0080*/  LDC.64 R6, c[0x0][0x390] ;  /* 0x0000e400ff067b82 */ /* 0x000e220000000a00 */
[----:B--2---:R-:W-:-:S06]  /*0090*/  IMAD.WIDE.U32 R2, R9, 0x4, R2 ;  /* 0x0000000409027825 */ /* 0x004fcc00078e0002 */
[----:B-1----:R-:W2:Y:S01]  /*00a0*/  LDG.E R2, desc[UR4][R2.64] ;  /* 0x0000000402027981 */ /* 0x002ea2000c1e1900 */
[----:B---3--:R-:W-:-:S06]  /*00b0*/  IMAD.WIDE.U32 R4, R9, 0x4, R4 ;  /* 0x0000000409047825 */ /* 0x008fcc00078e0004 */
[----:B------:R-:W2:Y:S01]  /*00c0*/  LDG.E R5, desc[UR4][R4.64] ;  /* 0x0000000404057981 */ /* 0x000ea2000c1e1900 */
[----:B0-----:R-:W-:-:S04]  /*00d0*/  IMAD.WIDE.U32 R6, R9, 0x4, R6 ;  /* 0x0000000409067825 */ /* 0x001fc800078e0006 */
[----:B--2---:R-:W-:-:S05]  /*00e0*/  FADD R9, R2, R5 ;  /* 0x0000000502097221 */ /* 0x004fca0000000000 */
[----:B------:R-:W-:Y:S01]  /*00f0*/  STG.E desc[UR4][R6.64], R9 ;  /* 0x0000000906007986 */ /* 0x000fe2000c101904 */
[----:B------:R-:W-:Y:S05]  /*0100*/  EXIT ;  /* 0x000000000000794d */ /* 0x000fea0003800000 */
.L_x_0:
[----:B------:R-:W-:-:S00]  /*0110*/  BRA `(.L_x_0) ;  /* 0xfffffffc00fc7947 */ /* 0x000fc0000383ffff */
[----:B------:R-:W-:-:S00]  /*0120*/  NOP ;  /* 0x0000000000007918 */ /* 0x000fc00000000000 */
        /* <DEDUP_REMOVED lines=13> */
.L_x_1:


//--------------------- .nv.shared.reserved.0     --------------------------
	.section	.nv.shared.reserved.0,"aw",@nobits
	.weak		__nv_reservedSMEM_offset_0_alias
	.size		__nv_reservedSMEM_offset_0_alias, 0, 64
	.other		__nv_reservedSMEM_offset_0_alias,@"STO_CUDA_RESERVED_SHARED STV_DEFAULT"
__nv_reservedSMEM_offset_0_alias:
	.zero		0
	.zero		64


//--------------------- .nv.constant0._Z6VecAddPKfS0_Pf --------------------------
	.section	.nv.constant0._Z6VecAddPKfS0_Pf,"a",@progbits
	.sectionflags	@""
	.align	4
.nv.constant0._Z6VecAddPKfS0_Pf:
	.zero		920


//--------------------- SYMBOLS --------------------------

	.type		.nv.reservedSmem.offset0,@object
	.size		.nv.reservedSmem.offset0,0x4
